//
// Generated by NVIDIA NVVM Compiler
//
// Compiler Build ID: CL-36424714
// Cuda compilation tools, release 13.0, V13.0.88
// Based on NVVM 20.0.0
//

.version 9.0
.target sm_100
.address_size 64

	// .globl	_Z5hellov
.extern .func  (.param .b32 func_retval0) vprintf
(
	.param .b64 vprintf_param_0,
	.param .b64 vprintf_param_1
)
;
.global .align 1 .b8 $str[6] = {72, 101, 108, 108, 111};

.visible .entry _Z5hellov()
{
	.reg .b32 	%r<3>;
	.reg .b64 	%rd<3>;

	mov.u64 	%rd1, $str;
	cvta.global.u64 	%rd2, %rd1;
	{ // callseq 0, 0
	.param .b64 param0;
	st.param.b64 	[param0], %rd2;
	.param .b64 param1;
	st.param.b64 	[param1], 0;
	.param .b32 retval0;
	call.uni (retval0), 
	vprintf, 
	(
	param0, 
	param1
	);
	ld.param.b32 	%r1, [retval0];
	} // callseq 0
	ret;

}


// ===== COMPILED SASS (sm_100) =====

	.target	sm_100

	.elftype	@"ET_EXEC"


//--------------------- .note.nv.tkinfo           --------------------------
	.section	.note.nv.tkinfo,"",@"SHT_NOTE"
	.sectionflags	@"SHF_NOTE_NV_TKINFO"
	.tkinfo
        /*0018*/ 	.word	0x00000002
        /*0030*/ 	.string	""
        /*0030*/ 	.string	"ptxas"
        /*0030*/ 	.string	"Cuda compilation tools, release 13.0, V13.0.88"
        /*0030*/ 	.string	"Build cuda_13.0.r13.0/compiler.36424714_0"
        /*0030*/ 	.string	"-arch sm_100 -m 64 "



//--------------------- .note.nv.cuinfo           --------------------------
	.section	.note.nv.cuinfo,"",@"SHT_NOTE"
	.sectionflags	@"SHF_NOTE_NV_CUINFO"
        /*0018*/ 	.short	0x0002
        /*001a*/ 	.short	0x0064
        /*001c*/ 	.short	0x0082
	.zero		2


//--------------------- .nv.info                  --------------------------
	.section	.nv.info,"",@"SHT_CUDA_INFO"
	.align	4


	//----- nvinfo : EIATTR_REGCOUNT
	.align		4
        /*0000*/ 	.byte	0x04, 0x2f
        /*0002*/ 	.short	(.L_2 - .L_1)
	.align		4
.L_1:
        /*0004*/ 	.word	index@(_Z5hellov)
        /*0008*/ 	.word	0x00000018


	//----- nvinfo : EIATTR_FRAME_SIZE
	.align		4
.L_2:
        /*000c*/ 	.byte	0x04, 0x11
        /*000e*/ 	.short	(.L_4 - .L_3)
	.align		4
.L_3:
        /*0010*/ 	.word	index@(_Z5hellov)
        /*0014*/ 	.word	0x00000000


	//----- nvinfo : EIATTR_MIN_STACK_SIZE
	.align		4
.L_4:
        /*0018*/ 	.byte	0x04, 0x12
        /*001a*/ 	.short	(.L_6 - .L_5)
	.align		4
.L_5:
        /*001c*/ 	.word	index@(_Z5hellov)
        /*0020*/ 	.word	0x00000000
.L_6:


//--------------------- .nv.compat                --------------------------
	.section	.nv.compat,"",@"SHT_CUDA_COMPAT_INFO"
	.align	4
        /*0000*/ 	.byte	0x02, 0x09, 0x00, 0x00, 0x02, 0x02, 0x01, 0x00, 0x02, 0x05, 0x05, 0x00, 0x03, 0x07, 0x01, 0x01
        /*0010*/ 	.byte	0x02, 0x03, 0x00, 0x00, 0x02, 0x06, 0x01, 0x00, 0x04, 0x0b, 0x08, 0x00, 0x09, 0x00, 0x00, 0x00
        /*0020*/ 	.byte	0x00, 0x00, 0x00, 0x00


//--------------------- .nv.info._Z5hellov        --------------------------
	.section	.nv.info._Z5hellov,"",@"SHT_CUDA_INFO"
	.sectionflags	@""
	.align	4


	//----- nvinfo : EIATTR_CUDA_API_VERSION
	.align		4
        /*0000*/ 	.byte	0x04, 0x37
        /*0002*/ 	.short	(.L_8 - .L_7)
.L_7:
        /*0004*/ 	.word	0x00000082


	//----- nvinfo : EIATTR_SPARSE_MMA_MASK
	.align		4
.L_8:
        /*0008*/ 	.byte	0x03, 0x50
        /*000a*/ 	.short	0x0000


	//----- nvinfo : EIATTR_MAXREG_COUNT
	.align		4
        /*000c*/ 	.byte	0x03, 0x1b
        /*000e*/ 	.short	0x00ff


	//----- nvinfo : EIATTR_EXTERNS
	.align		4
        /*0010*/ 	.byte	0x04, 0x0f
        /*0012*/ 	.short	(.L_10 - .L_9)


	//   ....[0]....
	.align		4
.L_9:
        /*0014*/ 	.word	index@(vprintf)


	//----- nvinfo : EIATTR_MERCURY_ISA_VERSION
	.align		4
.L_10:
        /*0018*/ 	.byte	0x03, 0x5f
        /*001a*/ 	.short	0x0101


	//----- nvinfo : EIATTR_VRC_CTA_INIT_COUNT
	.align		4
        /*001c*/ 	.byte	0x02, 0x4a
	.zero		1
	.zero		1


	//----- nvinfo : EIATTR_SYSCALL_OFFSETS
	.align		4
        /*0020*/ 	.byte	0x04, 0x46
        /*0022*/ 	.short	(.L_12 - .L_11)


	//   ....[0]....
.L_11:
        /*0024*/ 	.word	0x00000080


	//----- nvinfo : EIATTR_EXIT_INSTR_OFFSETS
	.align		4
.L_12:
        /*0028*/ 	.byte	0x04, 0x1c
        /*002a*/ 	.short	(.L_14 - .L_13)


	//   ....[0]....
.L_13:
        /*002c*/ 	.word	0x00000090


	//----- nvinfo : EIATTR_SW_WAR
	.align		4
.L_14:
        /*0030*/ 	.byte	0x04, 0x36
        /*0032*/ 	.short	(.L_16 - .L_15)
.L_15:
        /*0034*/ 	.word	0x00000008
.L_16:


//--------------------- .nv.callgraph             --------------------------
	.section	.nv.callgraph,"",@"SHT_CUDA_CALLGRAPH"
	.align	4
	.sectionentsize	8
	.align		4
        /*0000*/ 	.word	0x00000000
	.align		4
        /*0004*/ 	.word	0xffffffff
	.align		4
        /*0008*/ 	.word	index@(_Z5hellov)
	.align		4
        /*000c*/ 	.word	index@(vprintf)
	.align		4
        /*0010*/ 	.word	0x00000000
	.align		4
        /*0014*/ 	.word	0xfffffffe
	.align		4
        /*0018*/ 	.word	0x00000000
	.align		4
        /*001c*/ 	.word	0xfffffffd
	.align		4
        /*0020*/ 	.word	0x00000000
	.align		4
        /*0024*/ 	.word	0xfffffffc


//--------------------- .nv.constant4             --------------------------
	.section	.nv.constant4,"a",@progbits
	.align	8
	.align		8
.nv.constant4:
        /*0000*/ 	.dword	vprintf
	.align		8
        /*0008*/ 	.dword	$str


//--------------------- .text._Z5hellov           --------------------------
	.section	.text._Z5hellov,"ax",@progbits
	.align	128
        .global         _Z5hellov
        .type           _Z5hellov,@function
        .size           _Z5hellov,(.L_x_2 - _Z5hellov)
        .other          _Z5hellov,@"STO_CUDA_ENTRY STV_DEFAULT"
_Z5hellov:
.text._Z5hellov:
[----:B------:R-:W0:Y:S01]  /*0000*/  LDC R1, c[0x0][0x37c] ;  /* 0x0000df00ff017b82 */ /* 0x000e220000000800 */
[----:B------:R-:W-:Y:S01]  /*0010*/  MOV R0, 0x0 ;  /* 0x0000000000007802 */ /* 0x000fe20000000f00 */
[----:B------:R-:W1:Y:S01]  /*0020*/  LDCU.64 UR4, c[0x4][0x8] ;  /* 0x01000100ff0477ac */ /* 0x000e620008000a00 */
[----:B------:R-:W-:-:S05]  /*0030*/  CS2R R6, SRZ ;  /* 0x0000000000067805 */ /* 0x000fca000001ff00 */
[----:B------:R2:W3:Y:S01]  /*0040*/  LDC.64 R2, c[0x4][R0] ;  /* 0x0100000000027b82 */ /* 0x0004e20000000a00 */
[----:B-1----:R-:W-:Y:S02]  /*0050*/  IMAD.U32 R4, RZ, RZ, UR4 ;  /* 0x00000004ff047e24 */ /* 0x002fe4000f8e00ff */
[----:B--2---:R-:W-:-:S07]  /*0060*/  IMAD.U32 R5, RZ, RZ, UR5 ;  /* 0x00000005ff057e24 */ /* 0x004fce000f8e00ff */
[----:B------:R-:W-:-:S07]  /*0070*/  LEPC R20, `(.L_x_0) ;  /* 0x000000001014794e */ /* 0x000fce0000000000 */
[----:B0--3--:R-:W-:Y:S05]  /*0080*/  CALL.ABS.NOINC R2 ;  /* 0x0000000002007343 */ /* 0x009fea0003c00000 */
.L_x_0:
[----:B------:R-:W-:Y:S05]  /*0090*/  EXIT ;  /* 0x000000000000794d */ /* 0x000fea0003800000 */
.L_x_1:
[----:B------:R-:W-:-:S00]  /*00a0*/  BRA `(.L_x_1) ;  /* 0xfffffffc00fc7947 */ /* 0x000fc0000383ffff */
[----:B------:R-:W-:-:S00]  /*00b0*/  NOP ;  /* 0x0000000000007918 */ /* 0x000fc00000000000 */
        /* <DEDUP_REMOVED lines=12> */
.L_x_2:


//--------------------- .nv.global.init           --------------------------
	.section	.nv.global.init,"aw",@progbits
.nv.global.init:
	.type		$str,@object
	.size		$str,(.L_0 - $str)
$str:
        /*0000*/ 	.byte	0x48, 0x65, 0x6c, 0x6c, 0x6f, 0x00
.L_0:


//--------------------- .nv.shared.reserved.0     --------------------------
	.section	.nv.shared.reserved.0,"aw",@nobits
	.weak		__nv_reservedSMEM_offset_0_alias
	.size		__nv_reservedSMEM_offset_0_alias, 0, 64
	.other		__nv_reservedSMEM_offset_0_alias,@"STO_CUDA_RESERVED_SHARED STV_DEFAULT"
__nv_reservedSMEM_offset_0_alias:
	.zero		0
	.zero		64


//--------------------- .nv.constant0._Z5hellov   --------------------------
	.section	.nv.constant0._Z5hellov,"a",@progbits
	.sectionflags	@""
	.align	4
.nv.constant0._Z5hellov:
	.zero		896


//--------------------- SYMBOLS --------------------------

	.type		.nv.reservedSmem.offset0,@object
	.size		.nv.reservedSmem.offset0,0x4
	.type		vprintf,@function
